	.headerflags	@"EF_CUDA_TEXMODE_UNIFIED EF_CUDA_64BIT_ADDRESS EF_CUDA_ACCELERATORS EF_CUDA_SM90 EF_CUDA_VIRTUAL_SM(EF_CUDA_SM90)"
	.elftype	@"ET_EXEC"


//--------------------- .nv.info                  --------------------------
	.section	.nv.info,"",@"SHT_CUDA_INFO"
	.align	4


	//----- nvinfo : EIATTR_REGCOUNT
	.align		4
        /*0000*/ 	.byte	0x04, 0x2f
        /*0002*/ 	.short	(.L_1 - .L_0)
	.align		4
.L_0:
        /*0004*/ 	.word	index@(triton_poi_fused_cat_38)
        /*0008*/ 	.word	0x0000001c


	//----- nvinfo : EIATTR_MIN_STACK_SIZE
	.align		4
.L_1:
        /*000c*/ 	.byte	0x04, 0x12
        /*000e*/ 	.short	(.L_3 - .L_2)
	.align		4
.L_2:
        /*0010*/ 	.word	index@(triton_poi_fused_cat_38)
        /*0014*/ 	.word	0x00000000


	//----- nvinfo : EIATTR_FRAME_SIZE
	.align		4
.L_3:
        /*0018*/ 	.byte	0x04, 0x11
        /*001a*/ 	.short	(.L_5 - .L_4)
	.align		4
.L_4:
        /*001c*/ 	.word	index@(triton_poi_fused_cat_38)
        /*0020*/ 	.word	0x00000000


	//----- nvinfo : EIATTR_MIN_STACK_SIZE
	.align		4
.L_5:
        /*0024*/ 	.byte	0x04, 0x12
        /*0026*/ 	.short	(.L_7 - .L_6)
	.align		4
.L_6:
        /*0028*/ 	.word	index@(triton_poi_fused_cat_38)
        /*002c*/ 	.word	0x00000000
.L_7:


//--------------------- .nv.info.triton_poi_fused_cat_38 --------------------------
	.section	.nv.info.triton_poi_fused_cat_38,"",@"SHT_CUDA_INFO"
	.sectionflags	@""
	.align	4


	//----- nvinfo : EIATTR_CUDA_API_VERSION
	.align		4
        /*0000*/ 	.byte	0x04, 0x37
        /*0002*/ 	.short	(.L_9 - .L_8)
.L_8:
        /*0004*/ 	.word	0x0000007c


	//----- nvinfo : EIATTR_KPARAM_INFO
	.align		4
.L_9:
        /*0008*/ 	.byte	0x04, 0x17
        /*000a*/ 	.short	(.L_11 - .L_10)
.L_10:
        /*000c*/ 	.word	0x00000000
        /*0010*/ 	.short	0x0009
        /*0012*/ 	.short	0x0048
        /*0014*/ 	.byte	0x00, 0xf0, 0x11, 0x00


	//----- nvinfo : EIATTR_KPARAM_INFO
	.align		4
.L_11:
        /*0018*/ 	.byte	0x04, 0x17
        /*001a*/ 	.short	(.L_13 - .L_12)
.L_12:
        /*001c*/ 	.word	0x00000000
        /*0020*/ 	.short	0x0008
        /*0022*/ 	.short	0x0040
        /*0024*/ 	.byte	0x00, 0xf4, 0x21, 0x00


	//----- nvinfo : EIATTR_KPARAM_INFO
	.align		4
.L_13:
        /*0028*/ 	.byte	0x04, 0x17
        /*002a*/ 	.short	(.L_15 - .L_14)
.L_14:
        /*002c*/ 	.word	0x00000000
        /*0030*/ 	.short	0x0007
        /*0032*/ 	.short	0x0038
        /*0034*/ 	.byte	0x00, 0xf4, 0x21, 0x00


	//----- nvinfo : EIATTR_KPARAM_INFO
	.align		4
.L_15:
        /*0038*/ 	.byte	0x04, 0x17
        /*003a*/ 	.short	(.L_17 - .L_16)
.L_16:
        /*003c*/ 	.word	0x00000000
        /*0040*/ 	.short	0x0006
        /*0042*/ 	.short	0x0030
        /*0044*/ 	.byte	0x00, 0xf4, 0x21, 0x00


	//----- nvinfo : EIATTR_KPARAM_INFO
	.align		4
.L_17:
        /*0048*/ 	.byte	0x04, 0x17
        /*004a*/ 	.short	(.L_19 - .L_18)
.L_18:
        /*004c*/ 	.word	0x00000000
        /*0050*/ 	.short	0x0005
        /*0052*/ 	.short	0x0028
        /*0054*/ 	.byte	0x00, 0xf4, 0x21, 0x00


	//----- nvinfo : EIATTR_KPARAM_INFO
	.align		4
.L_19:
        /*0058*/ 	.byte	0x04, 0x17
        /*005a*/ 	.short	(.L_21 - .L_20)
.L_20:
        /*005c*/ 	.word	0x00000000
        /*0060*/ 	.short	0x0004
        /*0062*/ 	.short	0x0020
        /*0064*/ 	.byte	0x00, 0xf4, 0x21, 0x00


	//----- nvinfo : EIATTR_KPARAM_INFO
	.align		4
.L_21:
        /*0068*/ 	.byte	0x04, 0x17
        /*006a*/ 	.short	(.L_23 - .L_22)
.L_22:
        /*006c*/ 	.word	0x00000000
        /*0070*/ 	.short	0x0003
        /*0072*/ 	.short	0x0018
        /*0074*/ 	.byte	0x00, 0xf4, 0x21, 0x00


	//----- nvinfo : EIATTR_KPARAM_INFO
	.align		4
.L_23:
        /*0078*/ 	.byte	0x04, 0x17
        /*007a*/ 	.short	(.L_25 - .L_24)
.L_24:
        /*007c*/ 	.word	0x00000000
        /*0080*/ 	.short	0x0002
        /*0082*/ 	.short	0x0010
        /*0084*/ 	.byte	0x00, 0xf4, 0x21, 0x00


	//----- nvinfo : EIATTR_KPARAM_INFO
	.align		4
.L_25:
        /*0088*/ 	.byte	0x04, 0x17
        /*008a*/ 	.short	(.L_27 - .L_26)
.L_26:
        /*008c*/ 	.word	0x00000000
        /*0090*/ 	.short	0x0001
        /*0092*/ 	.short	0x0008
        /*0094*/ 	.byte	0x00, 0xf4, 0x21, 0x00


	//----- nvinfo : EIATTR_KPARAM_INFO
	.align		4
.L_27:
        /*0098*/ 	.byte	0x04, 0x17
        /*009a*/ 	.short	(.L_29 - .L_28)
.L_28:
        /*009c*/ 	.word	0x00000000
        /*00a0*/ 	.short	0x0000
        /*00a2*/ 	.short	0x0000
        /*00a4*/ 	.byte	0x00, 0xf4, 0x21, 0x00


	//----- nvinfo : EIATTR_SPARSE_MMA_MASK
	.align		4
.L_29:
        /*00a8*/ 	.byte	0x03, 0x50
        /*00aa*/ 	.short	0x0000


	//----- nvinfo : EIATTR_MAXREG_COUNT
	.align		4
        /*00ac*/ 	.byte	0x03, 0x1b
        /*00ae*/ 	.short	0x00ff


	//----- nvinfo : EIATTR_EXIT_INSTR_OFFSETS
	.align		4
        /*00b0*/ 	.byte	0x04, 0x1c
        /*00b2*/ 	.short	(.L_31 - .L_30)


	//   ....[0]....
.L_30:
        /*00b4*/ 	.word	0x00000980


	//----- nvinfo : EIATTR_REQNTID
	.align		4
.L_31:
        /*00b8*/ 	.byte	0x04, 0x10
        /*00ba*/ 	.short	(.L_33 - .L_32)
.L_32:
        /*00bc*/ 	.word	0x00000100
        /*00c0*/ 	.word	0x00000001
        /*00c4*/ 	.word	0x00000001


	//----- nvinfo : EIATTR_CBANK_PARAM_SIZE
	.align		4
.L_33:
        /*00c8*/ 	.byte	0x03, 0x19
        /*00ca*/ 	.short	0x004c


	//----- nvinfo : EIATTR_PARAM_CBANK
	.align		4
        /*00cc*/ 	.byte	0x04, 0x0a
        /*00ce*/ 	.short	(.L_35 - .L_34)
	.align		4
.L_34:
        /*00d0*/ 	.word	index@(.nv.constant0.triton_poi_fused_cat_38)
        /*00d4*/ 	.short	0x0210
        /*00d6*/ 	.short	0x004c


	//----- nvinfo : EIATTR_SW_WAR
	.align		4
.L_35:
        /*00d8*/ 	.byte	0x04, 0x36
        /*00da*/ 	.short	(.L_37 - .L_36)
.L_36:
        /*00dc*/ 	.word	0x00000008
.L_37:


//--------------------- .nv.callgraph             --------------------------
	.section	.nv.callgraph,"",@"SHT_CUDA_CALLGRAPH"
	.align	4
	.sectionentsize	8
	.align		4
        /*0000*/ 	.word	0x00000000
	.align		4
        /*0004*/ 	.word	0xffffffff
	.align		4
        /*0008*/ 	.word	0x00000000
	.align		4
        /*000c*/ 	.word	0xfffffffe
	.align		4
        /*0010*/ 	.word	0x00000000
	.align		4
        /*0014*/ 	.word	0xfffffffd
	.align		4
        /*0018*/ 	.word	0x00000000
	.align		4
        /*001c*/ 	.word	0xfffffffc


//--------------------- .text.triton_poi_fused_cat_38 --------------------------
	.section	.text.triton_poi_fused_cat_38,"ax",@progbits
	.align	128
        .global         triton_poi_fused_cat_38
        .type           triton_poi_fused_cat_38,@function
        .size           triton_poi_fused_cat_38,(.L_x_1 - triton_poi_fused_cat_38)
        .other          triton_poi_fused_cat_38,@"STO_CUDA_ENTRY STV_DEFAULT"
triton_poi_fused_cat_38:
.text.triton_poi_fused_cat_38:
[----:B------:R-:W-:Y:S01]  /*0000*/  LDC R1, c[0x0][0x28] ;  /* 0x00000a00ff017b82 */ /* 0x000fe20000000800 */
[----:B------:R-:W1:Y:S07]  /*0010*/  S2R R0, SR_TID.X ;  /* 0x0000000000007919 */ /* 0x000e6e0000002100 */
[----:B------:R-:W2:Y:S01]  /*0020*/  LDC.64 R4, c[0x0][0x218] ;  /* 0x00008600ff047b82 */ /* 0x000ea20000000a00 */
[----:B------:R-:W-:Y:S01]  /*0030*/  CS2R R14, SRZ ;  /* 0x00000000000e7805 */ /* 0x000fe2000001ff00 */
[----:B------:R-:W-:Y:S01]  /*0040*/  ULDC.64 UR4, c[0x0][0x208] ;  /* 0x0000820000047ab9 */ /* 0x000fe20000000a00 */
[----:B------:R-:W3:Y:S05]  /*0050*/  S2R R3, SR_CTAID.X ;  /* 0x0000000000037919 */ /* 0x000eea0000002500 */
[----:B------:R-:W4:Y:S08]  /*0060*/  LDC.64 R8, c[0x0][0x220] ;  /* 0x00008800ff087b82 */ /* 0x000f300000000a00 */
[----:B------:R-:W5:Y:S01]  /*0070*/  LDC.64 R22, c[0x0][0x230] ;  /* 0x00008c00ff167b82 */ /* 0x000f620000000a00 */
[----:B------:R-:W-:Y:S01]  /*0080*/  CS2R R10, SRZ ;  /* 0x00000000000a7805 */ /* 0x000fe2000001ff00 */
[----:B------:R-:W-:Y:S01]  /*0090*/  ULDC.64 UR6, c[0x0][0x228] ;  /* 0x00008a0000067ab9 */ /* 0x000fe20000000a00 */
[----:B-1----:R-:W-:-:S05]  /*00a0*/  IMAD.SHL.U32 R0, R0, 0x2, RZ ;  /* 0x0000000200007824 */ /* 0x002fca00078e00ff */
[----:B------:R-:W-:-:S05]  /*00b0*/  LOP3.LUT R0, R0, 0x1fe, RZ, 0xc0, !PT ;  /* 0x000001fe00007812 */ /* 0x000fca00078ec0ff */
[----:B---3--:R-:W-:-:S05]  /*00c0*/  IMAD R3, R3, 0x200, R0 ;  /* 0x0000020003037824 */ /* 0x008fca00078e0200 */
[----:B------:R-:W-:-:S04]  /*00d0*/  SHF.R.S32.HI R0, RZ, 0x1f, R3 ;  /* 0x0000001fff007819 */ /* 0x000fc80000011403 */
[CC--:B------:R-:W-:Y:S02]  /*00e0*/  LEA.HI R2, R0.reuse, R3.reuse, RZ, 0xc ;  /* 0x0000000300027211 */ /* 0x0c0fe400078f60ff */
[----:B------:R-:W-:Y:S02]  /*00f0*/  LEA.HI R0, R0, R3, RZ, 0x6 ;  /* 0x0000000300007211 */ /* 0x000fe400078f30ff */
[----:B------:R-:W-:Y:S02]  /*0100*/  SHF.R.S32.HI R13, RZ, 0xc, R2 ;  /* 0x0000000cff0d7819 */ /* 0x000fe40000011402 */
[----:B------:R-:W-:Y:S02]  /*0110*/  SHF.R.S32.HI R12, RZ, 0x6, R0 ;  /* 0x00000006ff0c7819 */ /* 0x000fe40000011400 */
[----:B------:R-:W-:Y:S01]  /*0120*/  LOP3.LUT R0, R0, 0xffffffc0, RZ, 0xc0, !PT ;  /* 0xffffffc000007812 */ /* 0x000fe200078ec0ff */
[----:B------:R-:W-:-:S05]  /*0130*/  IMAD.HI R6, R13, 0x2aaaaaab, RZ ;  /* 0x2aaaaaab0d067827 */ /* 0x000fca00078e02ff */
[----:B------:R-:W-:-:S04]  /*0140*/  SHF.R.U32.HI R7, RZ, 0x1f, R6 ;  /* 0x0000001fff077819 */ /* 0x000fc80000011606 */
[----:B------:R-:W-:Y:S02]  /*0150*/  LEA.HI R6, R6, R7, RZ, 0x1e ;  /* 0x0000000706067211 */ /* 0x000fe400078ff0ff */
[----:B------:R-:W-:-:S03]  /*0160*/  LEA.HI R7, R12, R12, RZ, 0x6 ;  /* 0x0000000c0c077211 */ /* 0x000fc600078f30ff */
[----:B------:R-:W-:Y:S01]  /*0170*/  IMAD R13, R6, -0x18, R13 ;  /* 0xffffffe8060d7824 */ /* 0x000fe200078e020d */
[----:B------:R-:W-:-:S04]  /*0180*/  LOP3.LUT R7, R7, 0xffffffc0, RZ, 0xc0, !PT ;  /* 0xffffffc007077812 */ /* 0x000fc800078ec0ff */
[----:B------:R-:W-:Y:S01]  /*0190*/  ISETP.GE.AND P0, PT, R13, 0xc, PT ;  /* 0x0000000c0d00780c */ /* 0x000fe20003f06270 */
[----:B------:R-:W-:-:S04]  /*01a0*/  IMAD.IADD R12, R12, 0x1, -R7 ;  /* 0x000000010c0c7824 */ /* 0x000fc800078e0a07 */
[----:B--2---:R-:W-:Y:S01]  /*01b0*/  IMAD.WIDE R16, R12, 0x8, R4 ;  /* 0x000000080c107825 */ /* 0x004fe200078e0204 */
[----:B------:R-:W-:-:S03]  /*01c0*/  CS2R R4, SRZ ;  /* 0x0000000000047805 */ /* 0x000fc6000001ff00 */
[----:B------:R-:W-:-:S04]  /*01d0*/  IMAD.IADD R0, R3, 0x1, -R0 ;  /* 0x0000000103007824 */ /* 0x000fc800078e0a00 */
[----:B------:R-:W2:Y:S01]  /*01e0*/  @!P0 LDG.E.EL.64 R14, desc[UR4][R16.64] ;  /* 0x00000004100e8981 */ /* 0x000ea2000c2e1b00 */
[----:B------:R-:W-:Y:S01]  /*01f0*/  CS2R R6, SRZ ;  /* 0x0000000000067805 */ /* 0x000fe2000001ff00 */
[----:B----4-:R-:W-:-:S05]  /*0200*/  IMAD.WIDE R18, R0, 0x8, R8 ;  /* 0x0000000800127825 */ /* 0x010fca00078e0208 */
[----:B------:R-:W3:Y:S01]  /*0210*/  @!P0 LDG.E.EL.128 R4, desc[UR4][R18.64] ;  /* 0x0000000412048981 */ /* 0x000ee2000c2e1d00 */
[----:B------:R-:W-:Y:S01]  /*0220*/  CS2R R8, SRZ ;  /* 0x0000000000087805 */ /* 0x000fe2000001ff00 */
[----:B-----5:R-:W-:-:S05]  /*0230*/  IMAD.WIDE R22, R0, 0x8, R22 ;  /* 0x0000000800167825 */ /* 0x020fca00078e0216 */
[----:B------:R-:W4:Y:S01]  /*0240*/  @!P0 LDG.E.EL.128 R8, desc[UR4][R22.64] ;  /* 0x0000000416088981 */ /* 0x000f22000c2e1d00 */
[----:B------:R-:W-:Y:S01]  /*0250*/  LOP3.LUT R2, R2, 0xfffff000, RZ, 0xc0, !PT ;  /* 0xfffff00002027812 */ /* 0x000fe200078ec0ff */
[----:B------:R-:W-:Y:S01]  /*0260*/  IMAD.MOV.U32 R24, RZ, RZ, RZ ;  /* 0x000000ffff187224 */ /* 0x000fe200078e00ff */
[----:B--2---:R-:W-:Y:S02]  /*0270*/  SEL R21, R15, RZ, !P0 ;  /* 0x000000ff0f157207 */ /* 0x004fe40004000000 */
[----:B------:R-:W-:Y:S02]  /*0280*/  SEL R17, R14, RZ, !P0 ;  /* 0x000000ff0e117207 */ /* 0x000fe40004000000 */
[----:B------:R-:W-:Y:S02]  /*0290*/  SHF.R.U32.HI R15, RZ, 0x1a, R21 ;  /* 0x0000001aff0f7819 */ /* 0x000fe40000011615 */
[----:B---3--:R-:W-:Y:S02]  /*02a0*/  SEL R20, R4, RZ, !P0 ;  /* 0x000000ff04147207 */ /* 0x008fe40004000000 */
[----:B------:R-:W-:-:S02]  /*02b0*/  LOP3.LUT R14, R15, 0x20, RZ, 0xc0, !PT ;  /* 0x000000200f0e7812 */ /* 0x000fc400078ec0ff */
[----:B------:R-:W-:Y:S02]  /*02c0*/  SEL R19, R5, RZ, !P0 ;  /* 0x000000ff05137207 */ /* 0x000fe40004000000 */
[----:B------:R-:W-:Y:S02]  /*02d0*/  IADD3 R4, P1, R14, R17, RZ ;  /* 0x000000110e047210 */ /* 0x000fe40007f3e0ff */
[----:B------:R-:W-:Y:S02]  /*02e0*/  SEL R7, R7, RZ, !P0 ;  /* 0x000000ff07077207 */ /* 0x000fe40004000000 */
[----:B------:R-:W-:Y:S01]  /*02f0*/  SHF.R.U32.HI R17, RZ, 0x18, R19 ;  /* 0x00000018ff117819 */ /* 0x000fe20000011613 */
[----:B------:R-:W-:Y:S01]  /*0300*/  IMAD.X R5, RZ, RZ, R21, P1 ;  /* 0x000000ffff057224 */ /* 0x000fe200008e0615 */
[----:B------:R-:W-:Y:S01]  /*0310*/  SEL R18, R6, RZ, !P0 ;  /* 0x000000ff06127207 */ /* 0x000fe20004000000 */
[----:B------:R-:W-:Y:S01]  /*0320*/  IMAD.SHL.U32 R21, R13, 0x400, RZ ;  /* 0x000004000d157824 */ /* 0x000fe200078e00ff */
[----:B------:R-:W-:-:S02]  /*0330*/  LEA R16, P2, R20, UR6, 0x2 ;  /* 0x0000000614107c11 */ /* 0x000fc4000f8410ff */
[C---:B------:R-:W-:Y:S01]  /*0340*/  SHF.L.U64.HI R5, R4.reuse, 0x7, R5 ;  /* 0x0000000704057819 */ /* 0x040fe20000010205 */
[----:B------:R-:W-:Y:S01]  /*0350*/  IMAD.SHL.U32 R4, R4, 0x80, RZ ;  /* 0x0000008004047824 */ /* 0x000fe200078e00ff */
[----:B------:R-:W-:Y:S02]  /*0360*/  SHF.R.U32.HI R15, RZ, 0x18, R7 ;  /* 0x00000018ff0f7819 */ /* 0x000fe40000011607 */
[----:B------:R-:W-:Y:S02]  /*0370*/  LOP3.LUT R17, R17, 0x80, RZ, 0xc0, !PT ;  /* 0x0000008011117812 */ /* 0x000fe400078ec0ff */
[----:B------:R-:W-:Y:S02]  /*0380*/  LEA R14, P1, R18, UR6, 0x2 ;  /* 0x00000006120e7c11 */ /* 0x000fe4000f8210ff */
[----:B------:R-:W-:Y:S02]  /*0390*/  LOP3.LUT R15, R15, 0x80, RZ, 0xc0, !PT ;  /* 0x000000800f0f7812 */ /* 0x000fe400078ec0ff */
[----:B------:R-:W-:-:S02]  /*03a0*/  LEA.HI.X R20, R20, UR7, R19, 0x2, P2 ;  /* 0x0000000714147c11 */ /* 0x000fc400090f1413 */
[----:B------:R-:W-:Y:S02]  /*03b0*/  IADD3 R16, P4, P3, R4, R16, R17 ;  /* 0x0000001004107210 */ /* 0x000fe40007b9e011 */
[----:B----4-:R-:W-:Y:S02]  /*03c0*/  SEL R19, R9, RZ, !P0 ;  /* 0x000000ff09137207 */ /* 0x010fe40004000000 */
[----:B------:R-:W-:Y:S02]  /*03d0*/  SEL R17, R11, RZ, !P0 ;  /* 0x000000ff0b117207 */ /* 0x000fe40004000000 */
[----:B------:R-:W-:Y:S01]  /*03e0*/  LEA.HI.X R18, R18, UR7, R7, 0x2, P1 ;  /* 0x0000000712127c11 */ /* 0x000fe200088f1407 */
[----:B------:R-:W-:Y:S01]  /*03f0*/  IMAD.HI R7, R3, 0x2aaaaaab, RZ ;  /* 0x2aaaaaab03077827 */ /* 0x000fe200078e02ff */
[----:B------:R-:W-:Y:S02]  /*0400*/  IADD3 R14, P2, P1, R4, R14, R15 ;  /* 0x0000000e040e7210 */ /* 0x000fe4000795e00f */
[----:B------:R-:W-:-:S02]  /*0410*/  SEL R8, R8, RZ, !P0 ;  /* 0x000000ff08087207 */ /* 0x000fc40004000000 */
[----:B------:R-:W-:Y:S02]  /*0420*/  SEL R22, R10, RZ, !P0 ;  /* 0x000000ff0a167207 */ /* 0x000fe40004000000 */
[----:B------:R-:W-:Y:S02]  /*0430*/  SHF.R.U32.HI R15, RZ, 0x18, R19 ;  /* 0x00000018ff0f7819 */ /* 0x000fe40000011613 */
[----:B------:R-:W-:Y:S02]  /*0440*/  SHF.R.U32.HI R9, RZ, 0x18, R17 ;  /* 0x00000018ff097819 */ /* 0x000fe40000011611 */
[----:B------:R-:W-:Y:S02]  /*0450*/  LEA R6, P5, R8, UR6, 0x2 ;  /* 0x0000000608067c11 */ /* 0x000fe4000f8a10ff */
[----:B------:R-:W-:Y:S02]  /*0460*/  LEA R11, P6, R22, UR6, 0x2 ;  /* 0x00000006160b7c11 */ /* 0x000fe4000f8c10ff */
[----:B------:R-:W-:-:S02]  /*0470*/  LOP3.LUT R15, R15, 0x80, RZ, 0xc0, !PT ;  /* 0x000000800f0f7812 */ /* 0x000fc400078ec0ff */
[----:B------:R-:W-:Y:S02]  /*0480*/  SHF.R.U32.HI R10, RZ, 0x1f, R7 ;  /* 0x0000001fff0a7819 */ /* 0x000fe40000011607 */
[----:B------:R-:W-:Y:S02]  /*0490*/  LOP3.LUT R9, R9, 0x80, RZ, 0xc0, !PT ;  /* 0x0000008009097812 */ /* 0x000fe400078ec0ff */
[----:B------:R-:W-:Y:S02]  /*04a0*/  LEA.HI.X R8, R8, UR7, R19, 0x2, P5 ;  /* 0x0000000708087c11 */ /* 0x000fe4000a8f1413 */
[----:B------:R-:W-:Y:S01]  /*04b0*/  LEA.HI.X R22, R22, UR7, R17, 0x2, P6 ;  /* 0x0000000716167c11 */ /* 0x000fe2000b0f1411 */
[----:B------:R-:W-:Y:S01]  /*04c0*/  ULDC.64 UR6, c[0x0][0x248] ;  /* 0x0000920000067ab9 */ /* 0x000fe20000000a00 */
[----:B------:R-:W-:Y:S02]  /*04d0*/  IADD3 R6, P5, P6, R4, R6, R15 ;  /* 0x0000000604067210 */ /* 0x000fe40007ebe00f */
[----:B------:R-:W-:-:S02]  /*04e0*/  IADD3.X R17, R5, R20, RZ, P4, P3 ;  /* 0x0000001405117210 */ /* 0x000fc400027e64ff */
[----:B------:R-:W-:Y:S02]  /*04f0*/  IADD3 R4, P3, P4, R4, R11, R9 ;  /* 0x0000000b04047210 */ /* 0x000fe40007c7e009 */
[----:B------:R-:W-:Y:S01]  /*0500*/  LEA.HI.SX32 R20, R7, R10, 0x12 ;  /* 0x0000000a07147211 */ /* 0x000fe200078f92ff */
[----:B------:R-:W-:Y:S01]  /*0510*/  IMAD.WIDE R16, R21, 0x4, R16 ;  /* 0x0000000415107825 */ /* 0x000fe200078e0210 */
[----:B------:R-:W1:Y:S01]  /*0520*/  LDC.64 R10, c[0x0][0x210] ;  /* 0x00008400ff0a7b82 */ /* 0x000e620000000a00 */
[C---:B------:R-:W-:Y:S02]  /*0530*/  IADD3.X R7, R5.reuse, R8, RZ, P5, P6 ;  /* 0x0000000805077210 */ /* 0x040fe40002fec4ff */
[C---:B------:R-:W-:Y:S01]  /*0540*/  IADD3.X R15, R5.reuse, R18, RZ, P2, P1 ;  /* 0x00000012050f7210 */ /* 0x040fe200017e24ff */
[C---:B------:R-:W-:Y:S01]  /*0550*/  IMAD R19, R20.reuse, 0x3000, RZ ;  /* 0x0000300014137824 */ /* 0x040fe200078e02ff */
[----:B------:R-:W-:Y:S01]  /*0560*/  IADD3.X R5, R5, R22, RZ, P3, P4 ;  /* 0x0000001605057210 */ /* 0x000fe20001fe84ff */
[----:B------:R-:W-:-:S02]  /*0570*/  IMAD R25, R20, -0x18000, R3 ;  /* 0xfffe800014197824 */ /* 0x000fc400078e0203 */
[----:B------:R-:W2:Y:S01]  /*0580*/  LDC.64 R8, c[0x0][0x238] ;  /* 0x00008e00ff087b82 */ /* 0x000ea20000000a00 */
[----:B------:R-:W-:Y:S02]  /*0590*/  IMAD R20, R20, 0xc000, RZ ;  /* 0x0000c00014147824 */ /* 0x000fe400078e02ff */
[----:B------:R-:W-:-:S04]  /*05a0*/  IMAD.WIDE R14, R21, 0x4, R14 ;  /* 0x00000004150e7825 */ /* 0x000fc800078e020e */
[C---:B------:R-:W-:Y:S01]  /*05b0*/  IMAD.WIDE R6, R21.reuse, 0x4, R6 ;  /* 0x0000000415067825 */ /* 0x040fe200078e0206 */
[----:B------:R-:W3:Y:S03]  /*05c0*/  LDC.64 R22, c[0x0][0x240] ;  /* 0x00009000ff167b82 */ /* 0x000ee60000000a00 */
[----:B------:R-:W-:-:S04]  /*05d0*/  IMAD.WIDE R4, R21, 0x4, R4 ;  /* 0x0000000415047825 */ /* 0x000fc800078e0204 */
[----:B------:R-:W-:Y:S02]  /*05e0*/  IMAD.MOV.U32 R18, RZ, RZ, RZ ;  /* 0x000000ffff127224 */ /* 0x000fe400078e00ff */
[----:B------:R-:W-:Y:S02]  /*05f0*/  IMAD.IADD R25, R25, 0x1, R20 ;  /* 0x0000000119197824 */ /* 0x000fe400078e0214 */
[----:B------:R-:W-:Y:S01]  /*0600*/  IMAD.WIDE R16, R19, 0x4, R16 ;  /* 0x0000000413107825 */ /* 0x000fe200078e0210 */
[----:B------:R-:W-:-:S03]  /*0610*/  ISETP.GT.AND P1, PT, R13, 0xb, PT ;  /* 0x0000000b0d00780c */ /* 0x000fc60003f24270 */
[C---:B------:R-:W-:Y:S01]  /*0620*/  IMAD.WIDE R14, R19.reuse, 0x4, R14 ;  /* 0x00000004130e7825 */ /* 0x040fe200078e020e */
[----:B------:R2:W4:Y:S03]  /*0630*/  @!P0 LDG.E.EL R18, desc[UR4][R16.64] ;  /* 0x0000000410128981 */ /* 0x000526000c2e1900 */
[----:B------:R-:W-:-:S04]  /*0640*/  IMAD.WIDE R6, R19, 0x4, R6 ;  /* 0x0000000413067825 */ /* 0x000fc800078e0206 */
[----:B------:R-:W-:Y:S01]  /*0650*/  IMAD.WIDE R4, R19, 0x4, R4 ;  /* 0x0000000413047825 */ /* 0x000fe200078e0204 */
[----:B------:R-:W5:Y:S03]  /*0660*/  @!P0 LDG.E.EL R24, desc[UR4][R6.64] ;  /* 0x0000000406188981 */ /* 0x000f66000c2e1900 */
[----:B------:R-:W-:Y:S02]  /*0670*/  IMAD.MOV.U32 R21, RZ, RZ, RZ ;  /* 0x000000ffff157224 */ /* 0x000fe400078e00ff */
[----:B------:R-:W-:Y:S02]  /*0680*/  IMAD.MOV.U32 R19, RZ, RZ, RZ ;  /* 0x000000ffff137224 */ /* 0x000fe400078e00ff */
[----:B-1----:R-:W-:Y:S02]  /*0690*/  IMAD.WIDE R10, R25, 0x4, R10 ;  /* 0x00000004190a7825 */ /* 0x002fe400078e020a */
[----:B------:R-:W5:Y:S02]  /*06a0*/  @!P0 LDG.E.EL R21, desc[UR4][R14.64] ;  /* 0x000000040e158981 */ /* 0x000f64000c2e1900 */
[----:B------:R-:W-:-:S02]  /*06b0*/  IMAD.IADD R25, R3, 0x1, -R2 ;  /* 0x0000000103197824 */ /* 0x000fc400078e0a02 */
[----:B------:R-:W-:Y:S02]  /*06c0*/  IMAD.SHL.U32 R13, R13, 0x1000, RZ ;  /* 0x000010000d0d7824 */ /* 0x000fe400078e00ff */
[----:B--2---:R-:W-:Y:S01]  /*06d0*/  IMAD.WIDE R16, R0, 0x4, R8 ;  /* 0x0000000400107825 */ /* 0x004fe200078e0208 */
[----:B------:R-:W-:Y:S02]  /*06e0*/  CS2R R8, SRZ ;  /* 0x0000000000087805 */ /* 0x000fe4000001ff00 */
[--C-:B------:R-:W-:Y:S01]  /*06f0*/  SHF.R.S32.HI R2, RZ, 0x1f, R20.reuse ;  /* 0x0000001fff027819 */ /* 0x100fe20000011414 */
[----:B------:R1:W2:Y:S01]  /*0700*/  @!P0 LDG.E.EL R19, desc[UR4][R4.64] ;  /* 0x0000000404138981 */ /* 0x0002a2000c2e1900 */
[----:B------:R-:W-:Y:S02]  /*0710*/  IADD3 R20, P2, P3, R13, R25, R20 ;  /* 0x000000190d147210 */ /* 0x000fe40007b5e014 */
[----:B------:R-:W-:Y:S01]  /*0720*/  SHF.R.S32.HI R25, RZ, 0x1f, R25 ;  /* 0x0000001fff197819 */ /* 0x000fe20000011419 */
[----:B------:R4:W2:Y:S01]  /*0730*/  @!P0 LDG.E.EL.64 R8, desc[UR4][R16.64] ;  /* 0x0000000410088981 */ /* 0x0008a2000c2e1b00 */
[----:B------:R-:W-:Y:S01]  /*0740*/  SHF.R.S32.HI R13, RZ, 0x1f, R13 ;  /* 0x0000001fff0d7819 */ /* 0x000fe2000001140d */
[----:B------:R-:W-:Y:S01]  /*0750*/  IMAD.MOV.U32 R0, RZ, RZ, RZ ;  /* 0x000000ffff007224 */ /* 0x000fe200078e00ff */
[----:B-1----:R-:W-:-:S02]  /*0760*/  CS2R R4, SRZ ;  /* 0x0000000000047805 */ /* 0x002fc4000001ff00 */
[----:B------:R-:W-:Y:S01]  /*0770*/  IADD3.X R13, R13, R25, R2, P2, P3 ;  /* 0x000000190d0d7210 */ /* 0x000fe200017e6402 */
[----:B------:R-:W-:Y:S02]  /*0780*/  IMAD.MOV.U32 R2, RZ, RZ, RZ ;  /* 0x000000ffff027224 */ /* 0x000fe400078e00ff */
[----:B---3--:R-:W-:Y:S01]  /*0790*/  IMAD.WIDE R22, R12, 0x4, R22 ;  /* 0x000000040c167825 */ /* 0x008fe200078e0216 */
[C---:B------:R-:W-:Y:S01]  /*07a0*/  LEA R14, P2, R20.reuse, UR6, 0x2 ;  /* 0x00000006140e7c11 */ /* 0x040fe2000f8410ff */
[----:B------:R1:W3:Y:S01]  /*07b0*/  @!P0 LDG.E.64 R4, desc[UR4][R10.64] ;  /* 0x000000040a048981 */ /* 0x0002e2000c1e1b00 */
[----:B------:R-:W-:Y:S02]  /*07c0*/  CS2R R6, SRZ ;  /* 0x0000000000067805 */ /* 0x000fe4000001ff00 */
[----:B------:R-:W-:Y:S01]  /*07d0*/  LEA.HI.X R15, R20, UR7, R13, 0x2, P2 ;  /* 0x00000007140f7c11 */ /* 0x000fe200090f140d */
[----:B------:R-:W3:Y:S01]  /*07e0*/  @!P0 LDG.E.EL R0, desc[UR4][R22.64] ;  /* 0x0000000416008981 */ /* 0x000ee2000c2e1900 */
[----:B------:R-:W1:Y:S03]  /*07f0*/  LDC.64 R12, c[0x0][0x250] ;  /* 0x00009400ff0c7b82 */ /* 0x000e660000000a00 */
[----:B------:R-:W3:Y:S04]  /*0800*/  @!P0 LDG.E.EL R2, desc[UR4][R22.64] ;  /* 0x0000000416028981 */ /* 0x000ee8000c2e1900 */
[----:B------:R-:W3:Y:S01]  /*0810*/  @P1 LDG.E.64 R6, desc[UR4][R14.64+-0x30000] ;  /* 0xfd0000040e061981 */ /* 0x000ee2000c1e1b00 */
[----:B-1----:R-:W-:Y:S01]  /*0820*/  IMAD.WIDE R12, R3, 0x4, R12 ;  /* 0x00000004030c7825 */ /* 0x002fe200078e020c */
[----:B----4-:R-:W-:-:S02]  /*0830*/  SEL R17, R18, RZ, !P0 ;  /* 0x000000ff12117207 */ /* 0x010fc40004000000 */
[----:B-----5:R-:W-:Y:S02]  /*0840*/  SEL R24, R24, RZ, !P0 ;  /* 0x000000ff18187207 */ /* 0x020fe40004000000 */
[----:B------:R-:W-:-:S03]  /*0850*/  SEL R10, R21, RZ, !P0 ;  /* 0x000000ff150a7207 */ /* 0x000fc60004000000 */
[----:B------:R-:W-:Y:S01]  /*0860*/  FADD R24, -R17, R24 ;  /* 0x0000001811187221 */ /* 0x000fe20000000100 */
[----:B--2---:R-:W-:Y:S02]  /*0870*/  SEL R19, R19, RZ, !P0 ;  /* 0x000000ff13137207 */ /* 0x004fe40004000000 */
[----:B------:R-:W-:-:S03]  /*0880*/  SEL R8, R8, RZ, !P0 ;  /* 0x000000ff08087207 */ /* 0x000fc60004000000 */
[----:B------:R-:W-:Y:S01]  /*0890*/  FADD R19, -R10, R19 ;  /* 0x000000130a137221 */ /* 0x000fe20000000100 */
[----:B------:R-:W-:Y:S01]  /*08a0*/  SEL R9, R9, RZ, !P0 ;  /* 0x000000ff09097207 */ /* 0x000fe20004000000 */
[----:B------:R-:W-:-:S04]  /*08b0*/  FFMA R8, R24, R8, R17 ;  /* 0x0000000818087223 */ /* 0x000fc80000000011 */
[----:B------:R-:W-:Y:S01]  /*08c0*/  FFMA R9, R19, R9, R10 ;  /* 0x0000000913097223 */ /* 0x000fe2000000000a */
[----:B---3--:R-:W-:Y:S02]  /*08d0*/  SEL R11, R4, RZ, !P0 ;  /* 0x000000ff040b7207 */ /* 0x008fe40004000000 */
[----:B------:R-:W-:Y:S02]  /*08e0*/  SEL R5, R5, RZ, !P0 ;  /* 0x000000ff05057207 */ /* 0x000fe40004000000 */
[----:B------:R-:W-:Y:S01]  /*08f0*/  SEL R4, R0, RZ, !P0 ;  /* 0x000000ff00047207 */ /* 0x000fe20004000000 */
[----:B------:R-:W-:Y:S02]  /*0900*/  FADD R8, -R11, R8 ;  /* 0x000000080b087221 */ /* 0x000fe40000000100 */
[----:B------:R-:W-:Y:S01]  /*0910*/  FADD R0, -R5, R9 ;  /* 0x0000000905007221 */ /* 0x000fe20000000100 */
[----:B------:R-:W-:Y:S01]  /*0920*/  SEL R2, R2, RZ, !P0 ;  /* 0x000000ff02027207 */ /* 0x000fe20004000000 */
[----:B------:R-:W-:Y:S01]  /*0930*/  FFMA R4, R8, R4, R11 ;  /* 0x0000000408047223 */ /* 0x000fe2000000000b */
[----:B------:R-:W-:-:S03]  /*0940*/  @P0 SEL R4, R6, RZ, P1 ;  /* 0x000000ff06040207 */ /* 0x000fc60000800000 */
[----:B------:R-:W-:Y:S01]  /*0950*/  FFMA R5, R0, R2, R5 ;  /* 0x0000000200057223 */ /* 0x000fe20000000005 */
[----:B------:R-:W-:-:S05]  /*0960*/  @P0 SEL R5, R7, RZ, P1 ;  /* 0x000000ff07050207 */ /* 0x000fca0000800000 */
[----:B------:R-:W-:Y:S01]  /*0970*/  STG.E.64 desc[UR4][R12.64], R4 ;  /* 0x000000040c007986 */ /* 0x000fe2000c101b04 */
[----:B------:R-:W-:Y:S05]  /*0980*/  EXIT ;  /* 0x000000000000794d */ /* 0x000fea0003800000 */
.L_x_0:
[----:B------:R-:W-:-:S00]  /*0990*/  BRA `(.L_x_0) ;  /* 0xfffffffc00fc7947 */ /* 0x000fc0000383ffff */
[----:B------:R-:W-:-:S00]  /*09a0*/  NOP ;  /* 0x0000000000007918 */ /* 0x000fc00000000000 */
        /* <DEDUP_REMOVED lines=13> */
.L_x_1:


//--------------------- .nv.constant0.triton_poi_fused_cat_38 --------------------------
	.section	.nv.constant0.triton_poi_fused_cat_38,"a",@progbits
	.sectionflags	@""
	.align	4
.nv.constant0.triton_poi_fused_cat_38:
	.zero		604
